//
// Generated by NVIDIA NVVM Compiler
//
// Compiler Build ID: CL-36424714
// Cuda compilation tools, release 13.0, V13.0.88
// Based on NVVM 20.0.0
//

.version 9.0
.target sm_100
.address_size 64

	// .globl	_Z15prefixSumKernelPfPKfi
.extern .shared .align 16 .b8 temp[];

.visible .entry _Z15prefixSumKernelPfPKfi(
	.param .u64 .ptr .align 1 _Z15prefixSumKernelPfPKfi_param_0,
	.param .u64 .ptr .align 1 _Z15prefixSumKernelPfPKfi_param_1,
	.param .u32 _Z15prefixSumKernelPfPKfi_param_2
)
{
	.reg .pred 	%p<8>;
	.reg .b32 	%r<49>;
	.reg .b32 	%f<11>;
	.reg .b64 	%rd<13>;

	ld.param.u64 	%rd1, [_Z15prefixSumKernelPfPKfi_param_0];
	ld.param.u64 	%rd2, [_Z15prefixSumKernelPfPKfi_param_1];
	ld.param.u32 	%r17, [_Z15prefixSumKernelPfPKfi_param_2];
	cvta.to.global.u64 	%rd3, %rd2;
	mov.u32 	%r1, %tid.x;
	shr.u32 	%r19, %r17, 31;
	add.s32 	%r20, %r17, %r19;
	shr.s32 	%r2, %r20, 1;
	mul.wide.u32 	%rd4, %r1, 4;
	add.s64 	%rd5, %rd3, %rd4;
	ld.global.f32 	%f1, [%rd5];
	shl.b32 	%r21, %r1, 2;
	mov.u32 	%r22, temp;
	add.s32 	%r3, %r22, %r21;
	st.shared.f32 	[%r3], %f1;
	mul.wide.s32 	%rd6, %r2, 4;
	add.s64 	%rd7, %rd5, %rd6;
	ld.global.f32 	%f2, [%rd7];
	shl.b32 	%r23, %r2, 2;
	add.s32 	%r4, %r3, %r23;
	st.shared.f32 	[%r4], %f2;
	shr.s32 	%r44, %r17, 1;
	setp.lt.s32 	%p1, %r44, 1;
	mov.b32 	%r46, 1;
	@%p1 bra 	$L__BB0_5;
	shl.b32 	%r25, %r1, 1;
	or.b32  	%r6, %r25, 1;
	mov.b32 	%r46, 1;
$L__BB0_2:
	bar.sync 	0;
	setp.ge.s32 	%p2, %r1, %r44;
	@%p2 bra 	$L__BB0_4;
	mul.lo.s32 	%r26, %r46, %r6;
	shl.b32 	%r27, %r26, 2;
	add.s32 	%r29, %r22, %r27;
	ld.shared.f32 	%f3, [%r29+-4];
	shl.b32 	%r30, %r46, 2;
	add.s32 	%r31, %r29, %r30;
	ld.shared.f32 	%f4, [%r31+-4];
	add.f32 	%f5, %f3, %f4;
	st.shared.f32 	[%r31+-4], %f5;
$L__BB0_4:
	shl.b32 	%r46, %r46, 1;
	shr.u32 	%r10, %r44, 1;
	setp.gt.u32 	%p3, %r44, 1;
	mov.u32 	%r44, %r10;
	@%p3 bra 	$L__BB0_2;
$L__BB0_5:
	setp.ne.s32 	%p4, %r1, 0;
	@%p4 bra 	$L__BB0_7;
	shl.b32 	%r32, %r17, 2;
	add.s32 	%r34, %r22, %r32;
	mov.b32 	%r35, 0;
	st.shared.u32 	[%r34+-4], %r35;
$L__BB0_7:
	setp.lt.s32 	%p5, %r17, 2;
	@%p5 bra 	$L__BB0_12;
	shl.b32 	%r37, %r1, 1;
	or.b32  	%r12, %r37, 1;
	mov.b32 	%r47, 1;
$L__BB0_9:
	shr.s32 	%r46, %r46, 1;
	bar.sync 	0;
	setp.ge.s32 	%p6, %r1, %r47;
	@%p6 bra 	$L__BB0_11;
	mul.lo.s32 	%r38, %r46, %r12;
	shl.b32 	%r39, %r38, 2;
	add.s32 	%r41, %r22, %r39;
	ld.shared.f32 	%f6, [%r41+-4];
	shl.b32 	%r42, %r46, 2;
	add.s32 	%r43, %r41, %r42;
	ld.shared.f32 	%f7, [%r43+-4];
	st.shared.f32 	[%r41+-4], %f7;
	add.f32 	%f8, %f6, %f7;
	st.shared.f32 	[%r43+-4], %f8;
$L__BB0_11:
	shl.b32 	%r47, %r47, 1;
	setp.lt.s32 	%p7, %r47, %r17;
	@%p7 bra 	$L__BB0_9;
$L__BB0_12:
	cvta.to.global.u64 	%rd8, %rd1;
	bar.sync 	0;
	ld.shared.f32 	%f9, [%r3];
	add.s64 	%rd10, %rd8, %rd4;
	st.global.f32 	[%rd10], %f9;
	ld.shared.f32 	%f10, [%r4];
	add.s64 	%rd12, %rd10, %rd6;
	st.global.f32 	[%rd12], %f10;
	ret;

}


// ===== COMPILED SASS (sm_100) =====

	.target	sm_100

	.elftype	@"ET_EXEC"


//--------------------- .note.nv.tkinfo           --------------------------
	.section	.note.nv.tkinfo,"",@"SHT_NOTE"
	.sectionflags	@"SHF_NOTE_NV_TKINFO"
	.tkinfo
        /*0018*/ 	.word	0x00000002
        /*0030*/ 	.string	""
        /*0030*/ 	.string	"ptxas"
        /*0030*/ 	.string	"Cuda compilation tools, release 13.0, V13.0.88"
        /*0030*/ 	.string	"Build cuda_13.0.r13.0/compiler.36424714_0"
        /*0030*/ 	.string	"-arch sm_100 -m 64 "



//--------------------- .note.nv.cuinfo           --------------------------
	.section	.note.nv.cuinfo,"",@"SHT_NOTE"
	.sectionflags	@"SHF_NOTE_NV_CUINFO"
        /*0018*/ 	.short	0x0002
        /*001a*/ 	.short	0x0064
        /*001c*/ 	.short	0x0082
	.zero		2


//--------------------- .nv.info                  --------------------------
	.section	.nv.info,"",@"SHT_CUDA_INFO"
	.align	4


	//----- nvinfo : EIATTR_REGCOUNT
	.align		4
        /*0000*/ 	.byte	0x04, 0x2f
        /*0002*/ 	.short	(.L_1 - .L_0)
	.align		4
.L_0:
        /*0004*/ 	.word	index@(_Z15prefixSumKernelPfPKfi)
        /*0008*/ 	.word	0x00000010


	//----- nvinfo : EIATTR_FRAME_SIZE
	.align		4
.L_1:
        /*000c*/ 	.byte	0x04, 0x11
        /*000e*/ 	.short	(.L_3 - .L_2)
	.align		4
.L_2:
        /*0010*/ 	.word	index@(_Z15prefixSumKernelPfPKfi)
        /*0014*/ 	.word	0x00000000


	//----- nvinfo : EIATTR_MIN_STACK_SIZE
	.align		4
.L_3:
        /*0018*/ 	.byte	0x04, 0x12
        /*001a*/ 	.short	(.L_5 - .L_4)
	.align		4
.L_4:
        /*001c*/ 	.word	index@(_Z15prefixSumKernelPfPKfi)
        /*0020*/ 	.word	0x00000000
.L_5:


//--------------------- .nv.compat                --------------------------
	.section	.nv.compat,"",@"SHT_CUDA_COMPAT_INFO"
	.align	4
        /*0000*/ 	.byte	0x02, 0x09, 0x00, 0x00, 0x02, 0x02, 0x01, 0x00, 0x02, 0x05, 0x05, 0x00, 0x03, 0x07, 0x01, 0x01
        /*0010*/ 	.byte	0x02, 0x03, 0x00, 0x00, 0x02, 0x06, 0x01, 0x00, 0x04, 0x0b, 0x08, 0x00, 0x09, 0x00, 0x00, 0x00
        /*0020*/ 	.byte	0x00, 0x00, 0x00, 0x00


//--------------------- .nv.info._Z15prefixSumKernelPfPKfi --------------------------
	.section	.nv.info._Z15prefixSumKernelPfPKfi,"",@"SHT_CUDA_INFO"
	.sectionflags	@""
	.align	4


	//----- nvinfo : EIATTR_CUDA_API_VERSION
	.align		4
        /*0000*/ 	.byte	0x04, 0x37
        /*0002*/ 	.short	(.L_7 - .L_6)
.L_6:
        /*0004*/ 	.word	0x00000082


	//----- nvinfo : EIATTR_KPARAM_INFO
	.align		4
.L_7:
        /*0008*/ 	.byte	0x04, 0x17
        /*000a*/ 	.short	(.L_9 - .L_8)
.L_8:
        /*000c*/ 	.word	0x00000000
        /*0010*/ 	.short	0x0002
        /*0012*/ 	.short	0x0010
        /*0014*/ 	.byte	0x00, 0xf0, 0x11, 0x00


	//----- nvinfo : EIATTR_KPARAM_INFO
	.align		4
.L_9:
        /*0018*/ 	.byte	0x04, 0x17
        /*001a*/ 	.short	(.L_11 - .L_10)
.L_10:
        /*001c*/ 	.word	0x00000000
        /*0020*/ 	.short	0x0001
        /*0022*/ 	.short	0x0008
        /*0024*/ 	.byte	0x00, 0xf5, 0x21, 0x00


	//----- nvinfo : EIATTR_KPARAM_INFO
	.align		4
.L_11:
        /*0028*/ 	.byte	0x04, 0x17
        /*002a*/ 	.short	(.L_13 - .L_12)
.L_12:
        /*002c*/ 	.word	0x00000000
        /*0030*/ 	.short	0x0000
        /*0032*/ 	.short	0x0000
        /*0034*/ 	.byte	0x00, 0xf5, 0x21, 0x00


	//----- nvinfo : EIATTR_SPARSE_MMA_MASK
	.align		4
.L_13:
        /*0038*/ 	.byte	0x03, 0x50
        /*003a*/ 	.short	0x0000


	//----- nvinfo : EIATTR_MAXREG_COUNT
	.align		4
        /*003c*/ 	.byte	0x03, 0x1b
        /*003e*/ 	.short	0x00ff


	//----- nvinfo : EIATTR_NUM_BARRIERS
	.align		4
        /*0040*/ 	.byte	0x02, 0x4c
        /*0042*/ 	.byte	0x01
	.zero		1


	//----- nvinfo : EIATTR_MERCURY_ISA_VERSION
	.align		4
        /*0044*/ 	.byte	0x03, 0x5f
        /*0046*/ 	.short	0x0101


	//----- nvinfo : EIATTR_VRC_CTA_INIT_COUNT
	.align		4
        /*0048*/ 	.byte	0x02, 0x4a
	.zero		1
	.zero		1


	//----- nvinfo : EIATTR_EXIT_INSTR_OFFSETS
	.align		4
        /*004c*/ 	.byte	0x04, 0x1c
        /*004e*/ 	.short	(.L_15 - .L_14)


	//   ....[0]....
.L_14:
        /*0050*/ 	.word	0x00000440


	//----- nvinfo : EIATTR_CBANK_PARAM_SIZE
	.align		4
.L_15:
        /*0054*/ 	.byte	0x03, 0x19
        /*0056*/ 	.short	0x0014


	//----- nvinfo : EIATTR_PARAM_CBANK
	.align		4
        /*0058*/ 	.byte	0x04, 0x0a
        /*005a*/ 	.short	(.L_17 - .L_16)
	.align		4
.L_16:
        /*005c*/ 	.word	index@(.nv.constant0._Z15prefixSumKernelPfPKfi)
        /*0060*/ 	.short	0x0380
        /*0062*/ 	.short	0x0014


	//----- nvinfo : EIATTR_SW_WAR
	.align		4
.L_17:
        /*0064*/ 	.byte	0x04, 0x36
        /*0066*/ 	.short	(.L_19 - .L_18)
.L_18:
        /*0068*/ 	.word	0x00000008
.L_19:


//--------------------- .nv.callgraph             --------------------------
	.section	.nv.callgraph,"",@"SHT_CUDA_CALLGRAPH"
	.align	4
	.sectionentsize	8
	.align		4
        /*0000*/ 	.word	0x00000000
	.align		4
        /*0004*/ 	.word	0xffffffff
	.align		4
        /*0008*/ 	.word	0x00000000
	.align		4
        /*000c*/ 	.word	0xfffffffe
	.align		4
        /*0010*/ 	.word	0x00000000
	.align		4
        /*0014*/ 	.word	0xfffffffd
	.align		4
        /*0018*/ 	.word	0x00000000
	.align		4
        /*001c*/ 	.word	0xfffffffc


//--------------------- .text._Z15prefixSumKernelPfPKfi --------------------------
	.section	.text._Z15prefixSumKernelPfPKfi,"ax",@progbits
	.align	128
        .global         _Z15prefixSumKernelPfPKfi
        .type           _Z15prefixSumKernelPfPKfi,@function
        .size           _Z15prefixSumKernelPfPKfi,(.L_x_5 - _Z15prefixSumKernelPfPKfi)
        .other          _Z15prefixSumKernelPfPKfi,@"STO_CUDA_ENTRY STV_DEFAULT"
_Z15prefixSumKernelPfPKfi:
.text._Z15prefixSumKernelPfPKfi:
[----:B------:R-:W-:Y:S01]  /*0000*/  LDC R1, c[0x0][0x37c] ;  /* 0x0000df00ff017b82 */ /* 0x000fe20000000800 */
[----:B------:R-:W0:Y:S07]  /*0010*/  S2R R0, SR_TID.X ;  /* 0x0000000000007919 */ /* 0x000e2e0000002100 */
[----:B------:R-:W1:Y:S01]  /*0020*/  LDC R3, c[0x0][0x390] ;  /* 0x0000e400ff037b82 */ /* 0x000e620000000800 */
[----:B------:R-:W2:Y:S07]  /*0030*/  LDCU.64 UR6, c[0x0][0x358] ;  /* 0x00006b00ff0677ac */ /* 0x000eae0008000a00 */
[----:B------:R-:W0:Y:S08]  /*0040*/  LDC.64 R4, c[0x0][0x388] ;  /* 0x0000e200ff047b82 */ /* 0x000e300000000a00 */
[----:B------:R-:W3:Y:S01]  /*0050*/  S2UR UR5, SR_CgaCtaId ;  /* 0x00000000000579c3 */ /* 0x000ee20000008800 */
[----:B-1----:R-:W-:-:S07]  /*0060*/  LEA.HI R2, R3, R3, RZ, 0x1 ;  /* 0x0000000303027211 */ /* 0x002fce00078f08ff */
[----:B------:R-:W1:Y:S01]  /*0070*/  LDC R10, c[0x0][0x390] ;  /* 0x0000e400ff0a7b82 */ /* 0x000e620000000800 */
[----:B------:R-:W-:Y:S01]  /*0080*/  SHF.R.S32.HI R2, RZ, 0x1, R2 ;  /* 0x00000001ff027819 */ /* 0x000fe20000011402 */
[----:B0-----:R-:W-:-:S04]  /*0090*/  IMAD.WIDE.U32 R4, R0, 0x4, R4 ;  /* 0x0000000400047825 */ /* 0x001fc800078e0004 */
[----:B------:R-:W-:Y:S02]  /*00a0*/  IMAD.WIDE R6, R2, 0x4, R4 ;  /* 0x0000000402067825 */ /* 0x000fe400078e0204 */
[----:B--2---:R0:W2:Y:S04]  /*00b0*/  LDG.E R4, desc[UR6][R4.64] ;  /* 0x0000000604047981 */ /* 0x0040a8000c1e1900 */
[----:B------:R-:W4:Y:S01]  /*00c0*/  LDG.E R6, desc[UR6][R6.64] ;  /* 0x0000000606067981 */ /* 0x000f22000c1e1900 */
[----:B------:R-:W-:Y:S01]  /*00d0*/  UMOV UR4, 0x400 ;  /* 0x0000040000047882 */ /* 0x000fe20000000000 */
[----:B------:R-:W-:Y:S01]  /*00e0*/  SHF.R.S32.HI R3, RZ, 0x1, R3 ;  /* 0x00000001ff037819 */ /* 0x000fe20000011403 */
[----:B---3--:R-:W-:Y:S01]  /*00f0*/  ULEA UR4, UR5, UR4, 0x18 ;  /* 0x0000000405047291 */ /* 0x008fe2000f8ec0ff */
[----:B------:R-:W-:-:S02]  /*0100*/  ISETP.NE.AND P0, PT, R0, RZ, PT ;  /* 0x000000ff0000720c */ /* 0x000fc40003f05270 */
[----:B------:R-:W-:Y:S01]  /*0110*/  ISETP.GE.AND P2, PT, R3, 0x1, PT ;  /* 0x000000010300780c */ /* 0x000fe20003f46270 */
[----:B0-----:R-:W-:Y:S01]  /*0120*/  IMAD.MOV.U32 R5, RZ, RZ, 0x1 ;  /* 0x00000001ff057424 */ /* 0x001fe200078e00ff */
[----:B-1----:R-:W-:Y:S02]  /*0130*/  ISETP.GE.AND P1, PT, R10, 0x2, PT ;  /* 0x000000020a00780c */ /* 0x002fe40003f26270 */
[----:B------:R-:W-:-:S05]  /*0140*/  LEA R9, R0, UR4, 0x2 ;  /* 0x0000000400097c11 */ /* 0x000fca000f8e10ff */
[----:B------:R-:W-:Y:S01]  /*0150*/  IMAD R11, R2, 0x4, R9 ;  /* 0x00000004020b7824 */ /* 0x000fe200078e0209 */
[----:B--2---:R0:W-:Y:S04]  /*0160*/  STS [R9], R4 ;  /* 0x0000000409007388 */ /* 0x0041e80000000800 */
[----:B----4-:R0:W-:Y:S01]  /*0170*/  STS [R11], R6 ;  /* 0x000000060b007388 */ /* 0x0101e20000000800 */
[----:B------:R-:W-:Y:S05]  /*0180*/  @!P2 BRA `(.L_x_0) ;  /* 0x00000000003ca947 */ /* 0x000fea0003800000 */
[----:B0-----:R-:W-:Y:S01]  /*0190*/  LEA R4, R0, 0x1, 0x1 ;  /* 0x0000000100047811 */ /* 0x001fe200078e08ff */
[----:B------:R-:W-:-:S07]  /*01a0*/  IMAD.MOV.U32 R5, RZ, RZ, 0x1 ;  /* 0x00000001ff057424 */ /* 0x000fce00078e00ff */
.L_x_1:
[----:B------:R-:W-:Y:S01]  /*01b0*/  BAR.SYNC.DEFER_BLOCKING 0x0 ;  /* 0x0000000000007b1d */ /* 0x000fe20000010000 */
[----:B------:R-:W-:-:S13]  /*01c0*/  ISETP.GE.AND P2, PT, R0, R3, PT ;  /* 0x000000030000720c */ /* 0x000fda0003f46270 */
[----:B------:R-:W-:-:S05]  /*01d0*/  @!P2 IMAD R6, R4, R5, RZ ;  /* 0x000000050406a224 */ /* 0x000fca00078e02ff */
[----:B------:R-:W-:-:S05]  /*01e0*/  @!P2 LEA R6, R6, UR4, 0x2 ;  /* 0x000000040606ac11 */ /* 0x000fca000f8e10ff */
[C---:B------:R-:W-:Y:S02]  /*01f0*/  @!P2 IMAD R7, R5.reuse, 0x4, R6 ;  /* 0x000000040507a824 */ /* 0x040fe400078e0206 */
[----:B------:R-:W-:Y:S01]  /*0200*/  @!P2 LDS R6, [R6+-0x4] ;  /* 0xfffffc000606a984 */ /* 0x000fe20000000800 */
[----:B------:R-:W-:-:S03]  /*0210*/  IMAD.SHL.U32 R5, R5, 0x2, RZ ;  /* 0x0000000205057824 */ /* 0x000fc600078e00ff */
[----:B------:R-:W0:Y:S02]  /*0220*/  @!P2 LDS R13, [R7+-0x4] ;  /* 0xfffffc00070da984 */ /* 0x000e240000000800 */
[----:B0-----:R-:W-:-:S05]  /*0230*/  @!P2 FADD R8, R6, R13 ;  /* 0x0000000d0608a221 */ /* 0x001fca0000000000 */
[----:B------:R1:W-:Y:S01]  /*0240*/  @!P2 STS [R7+-0x4], R8 ;  /* 0xfffffc080700a388 */ /* 0x0003e20000000800 */
[----:B------:R-:W-:Y:S02]  /*0250*/  ISETP.GT.U32.AND P2, PT, R3, 0x1, PT ;  /* 0x000000010300780c */ /* 0x000fe40003f44070 */
[----:B------:R-:W-:-:S11]  /*0260*/  SHF.R.U32.HI R3, RZ, 0x1, R3 ;  /* 0x00000001ff037819 */ /* 0x000fd60000011603 */
[----:B-1----:R-:W-:Y:S05]  /*0270*/  @P2 BRA `(.L_x_1) ;  /* 0xfffffffc00cc2947 */ /* 0x002fea000383ffff */
.L_x_0:
[----:B------:R-:W-:-:S05]  /*0280*/  @!P0 LEA R3, R10, UR4, 0x2 ;  /* 0x000000040a038c11 */ /* 0x000fca000f8e10ff */
[----:B------:R1:W-:Y:S01]  /*0290*/  @!P0 STS [R3+-0x4], RZ ;  /* 0xfffffcff03008388 */ /* 0x0003e20000000800 */
[----:B------:R-:W-:Y:S05]  /*02a0*/  @!P1 BRA `(.L_x_2) ;  /* 0x0000000000449947 */ /* 0x000fea0003800000 */
[----:B------:R-:W-:Y:S01]  /*02b0*/  LEA R8, R0, 0x1, 0x1 ;  /* 0x0000000100087811 */ /* 0x000fe200078e08ff */
[----:B------:R-:W2:Y:S01]  /*02c0*/  LDCU UR8, c[0x0][0x390] ;  /* 0x00007200ff0877ac */ /* 0x000ea20008000800 */
[----:B------:R-:W-:-:S05]  /*02d0*/  UMOV UR5, 0x1 ;  /* 0x0000000100057882 */ /* 0x000fca0000000000 */
.L_x_3:
[----:B------:R-:W-:Y:S01]  /*02e0*/  BAR.SYNC.DEFER_BLOCKING 0x0 ;  /* 0x0000000000007b1d */ /* 0x000fe20000010000 */
[----:B------:R-:W-:Y:S01]  /*02f0*/  ISETP.GE.AND P0, PT, R0, UR5, PT ;  /* 0x0000000500007c0c */ /* 0x000fe2000bf06270 */
[----:B------:R-:W-:Y:S01]  /*0300*/  USHF.L.U32 UR5, UR5, 0x1, URZ ;  /* 0x0000000105057899 */ /* 0x000fe200080006ff */
[----:B------:R-:W-:-:S03]  /*0310*/  SHF.R.S32.HI R5, RZ, 0x1, R5 ;  /* 0x00000001ff057819 */ /* 0x000fc60000011405 */
[----:B--2---:R-:W-:-:S08]  /*0320*/  UISETP.GE.AND UP0, UPT, UR5, UR8, UPT ;  /* 0x000000080500728c */ /* 0x004fd0000bf06270 */
[----:B-1-3--:R-:W-:-:S05]  /*0330*/  @!P0 IMAD R3, R5, R8, RZ ;  /* 0x0000000805038224 */ /* 0x00afca00078e02ff */
[----:B0-----:R-:W-:-:S05]  /*0340*/  @!P0 LEA R4, R3, UR4, 0x2 ;  /* 0x0000000403048c11 */ /* 0x001fca000f8e10ff */
[----:B------:R-:W-:Y:S01]  /*0350*/  @!P0 IMAD R6, R5, 0x4, R4 ;  /* 0x0000000405068824 */ /* 0x000fe200078e0204 */
[----:B------:R-:W-:Y:S04]  /*0360*/  @!P0 LDS R3, [R4+-0x4] ;  /* 0xfffffc0004038984 */ /* 0x000fe80000000800 */
[----:B------:R-:W0:Y:S02]  /*0370*/  @!P0 LDS R7, [R6+-0x4] ;  /* 0xfffffc0006078984 */ /* 0x000e240000000800 */
[----:B0-----:R-:W-:Y:S02]  /*0380*/  @!P0 FADD R3, R3, R7 ;  /* 0x0000000703038221 */ /* 0x001fe40000000000 */
[----:B------:R3:W-:Y:S04]  /*0390*/  @!P0 STS [R4+-0x4], R7 ;  /* 0xfffffc0704008388 */ /* 0x0007e80000000800 */
[----:B------:R3:W-:Y:S01]  /*03a0*/  @!P0 STS [R6+-0x4], R3 ;  /* 0xfffffc0306008388 */ /* 0x0007e20000000800 */
[----:B------:R-:W-:Y:S05]  /*03b0*/  BRA.U !UP0, `(.L_x_3) ;  /* 0xfffffffd08c87547 */ /* 0x000fea000b83ffff */
.L_x_2:
[----:B------:R-:W-:Y:S08]  /*03c0*/  BAR.SYNC.DEFER_BLOCKING 0x0 ;  /* 0x0000000000007b1d */ /* 0x000ff00000010000 */
[----:B0--3--:R-:W0:Y:S01]  /*03d0*/  LDC.64 R4, c[0x0][0x380] ;  /* 0x0000e000ff047b82 */ /* 0x009e220000000a00 */
[----:B------:R-:W2:Y:S04]  /*03e0*/  LDS R9, [R9] ;  /* 0x0000000009097984 */ /* 0x000ea80000000800 */
[----:B------:R-:W3:Y:S01]  /*03f0*/  LDS R11, [R11] ;  /* 0x000000000b0b7984 */ /* 0x000ee20000000800 */
[----:B0-----:R-:W-:-:S04]  /*0400*/  IMAD.WIDE.U32 R4, R0, 0x4, R4 ;  /* 0x0000000400047825 */ /* 0x001fc800078e0004 */
[----:B-1----:R-:W-:Y:S01]  /*0410*/  IMAD.WIDE R2, R2, 0x4, R4 ;  /* 0x0000000402027825 */ /* 0x002fe200078e0204 */
[----:B--2---:R-:W-:Y:S04]  /*0420*/  STG.E desc[UR6][R4.64], R9 ;  /* 0x0000000904007986 */ /* 0x004fe8000c101906 */
[----:B---3--:R-:W-:Y:S01]  /*0430*/  STG.E desc[UR6][R2.64], R11 ;  /* 0x0000000b02007986 */ /* 0x008fe2000c101906 */
[----:B------:R-:W-:Y:S05]  /*0440*/  EXIT ;  /* 0x000000000000794d */ /* 0x000fea0003800000 */
.L_x_4:
[----:B------:R-:W-:-:S00]  /*0450*/  BRA `(.L_x_4) ;  /* 0xfffffffc00fc7947 */ /* 0x000fc0000383ffff */
[----:B------:R-:W-:-:S00]  /*0460*/  NOP ;  /* 0x0000000000007918 */ /* 0x000fc00000000000 */
        /* <DEDUP_REMOVED lines=9> */
.L_x_5:


//--------------------- .nv.shared._Z15prefixSumKernelPfPKfi --------------------------
	.section	.nv.shared._Z15prefixSumKernelPfPKfi,"aw",@nobits
	.sectionflags	@""
	.align	16
	.zero		1024


//--------------------- .nv.shared.reserved.0     --------------------------
	.section	.nv.shared.reserved.0,"aw",@nobits
	.weak		__nv_reservedSMEM_offset_0_alias
	.size		__nv_reservedSMEM_offset_0_alias, 0, 64
	.other		__nv_reservedSMEM_offset_0_alias,@"STO_CUDA_RESERVED_SHARED STV_DEFAULT"
__nv_reservedSMEM_offset_0_alias:
	.zero		0
	.zero		64


//--------------------- .nv.constant0._Z15prefixSumKernelPfPKfi --------------------------
	.section	.nv.constant0._Z15prefixSumKernelPfPKfi,"a",@progbits
	.sectionflags	@""
	.align	4
.nv.constant0._Z15prefixSumKernelPfPKfi:
	.zero		916


//--------------------- SYMBOLS --------------------------

	.type		.nv.reservedSmem.offset0,@object
	.size		.nv.reservedSmem.offset0,0x4
	.type		.nv.reservedSmem.cap,@object
	.size		.nv.reservedSmem.cap,0x4
